//
// Generated by NVIDIA NVVM Compiler
//
// Compiler Build ID: CL-36424714
// Cuda compilation tools, release 13.0, V13.0.88
// Based on NVVM 20.0.0
//

.version 9.0
.target sm_100
.address_size 64

	// .globl	_Z17naive_gpu_stencilPfS_iii

.visible .entry _Z17naive_gpu_stencilPfS_iii(
	.param .u64 .ptr .align 1 _Z17naive_gpu_stencilPfS_iii_param_0,
	.param .u64 .ptr .align 1 _Z17naive_gpu_stencilPfS_iii_param_1,
	.param .u32 _Z17naive_gpu_stencilPfS_iii_param_2,
	.param .u32 _Z17naive_gpu_stencilPfS_iii_param_3,
	.param .u32 _Z17naive_gpu_stencilPfS_iii_param_4
)
{
	.reg .pred 	%p<10>;
	.reg .b32 	%r<31>;
	.reg .b32 	%f<14>;
	.reg .b64 	%rd<16>;

	ld.param.u64 	%rd1, [_Z17naive_gpu_stencilPfS_iii_param_0];
	ld.param.u64 	%rd2, [_Z17naive_gpu_stencilPfS_iii_param_1];
	ld.param.u32 	%r4, [_Z17naive_gpu_stencilPfS_iii_param_2];
	ld.param.u32 	%r5, [_Z17naive_gpu_stencilPfS_iii_param_3];
	ld.param.u32 	%r6, [_Z17naive_gpu_stencilPfS_iii_param_4];
	mov.u32 	%r8, %ctaid.z;
	mov.u32 	%r9, %ntid.z;
	mov.u32 	%r10, %tid.z;
	mad.lo.s32 	%r11, %r8, %r9, %r10;
	mov.u32 	%r12, %ctaid.y;
	mov.u32 	%r13, %ntid.y;
	mov.u32 	%r14, %tid.y;
	mad.lo.s32 	%r2, %r12, %r13, %r14;
	mov.u32 	%r15, %ctaid.x;
	mov.u32 	%r16, %ntid.x;
	mov.u32 	%r17, %tid.x;
	mad.lo.s32 	%r3, %r15, %r16, %r17;
	setp.eq.s32 	%p1, %r11, 0;
	add.s32 	%r18, %r6, -1;
	setp.ge.s32 	%p2, %r11, %r18;
	or.pred  	%p3, %p1, %p2;
	@%p3 bra 	$L__BB0_4;
	setp.eq.s32 	%p4, %r2, 0;
	add.s32 	%r19, %r5, -1;
	setp.ge.s32 	%p5, %r2, %r19;
	or.pred  	%p6, %p4, %p5;
	@%p6 bra 	$L__BB0_4;
	setp.lt.s32 	%p7, %r3, 1;
	add.s32 	%r20, %r4, -1;
	setp.ge.s32 	%p8, %r3, %r20;
	or.pred  	%p9, %p7, %p8;
	@%p9 bra 	$L__BB0_4;
	cvta.to.global.u64 	%rd3, %rd1;
	mul.lo.s32 	%r21, %r5, %r4;
	mul.lo.s32 	%r22, %r21, %r11;
	mul.lo.s32 	%r23, %r4, %r2;
	add.s32 	%r24, %r23, %r3;
	add.s32 	%r25, %r24, %r22;
	mul.wide.s32 	%rd4, %r25, 4;
	add.s64 	%rd5, %rd3, %rd4;
	ld.global.f32 	%f1, [%rd5];
	ld.global.f32 	%f2, [%rd5+-4];
	add.f32 	%f3, %f1, %f2;
	ld.global.f32 	%f4, [%rd5+4];
	add.f32 	%f5, %f3, %f4;
	sub.s32 	%r26, %r23, %r4;
	add.s32 	%r27, %r26, %r3;
	add.s32 	%r28, %r27, %r22;
	mul.wide.s32 	%rd6, %r28, 4;
	add.s64 	%rd7, %rd3, %rd6;
	ld.global.f32 	%f6, [%rd7];
	add.f32 	%f7, %f5, %f6;
	mul.wide.s32 	%rd8, %r4, 4;
	add.s64 	%rd9, %rd5, %rd8;
	ld.global.f32 	%f8, [%rd9];
	add.f32 	%f9, %f7, %f8;
	sub.s32 	%r29, %r22, %r21;
	add.s32 	%r30, %r24, %r29;
	mul.wide.s32 	%rd10, %r30, 4;
	add.s64 	%rd11, %rd3, %rd10;
	ld.global.f32 	%f10, [%rd11];
	add.f32 	%f11, %f9, %f10;
	mul.wide.s32 	%rd12, %r21, 4;
	add.s64 	%rd13, %rd5, %rd12;
	ld.global.f32 	%f12, [%rd13];
	add.f32 	%f13, %f11, %f12;
	cvta.to.global.u64 	%rd14, %rd2;
	add.s64 	%rd15, %rd14, %rd4;
	st.global.f32 	[%rd15], %f13;
$L__BB0_4:
	ret;

}


// ===== COMPILED SASS (sm_100) =====

	.target	sm_100

	.elftype	@"ET_EXEC"


//--------------------- .note.nv.tkinfo           --------------------------
	.section	.note.nv.tkinfo,"",@"SHT_NOTE"
	.sectionflags	@"SHF_NOTE_NV_TKINFO"
	.tkinfo
        /*0018*/ 	.word	0x00000002
        /*0030*/ 	.string	""
        /*0030*/ 	.string	"ptxas"
        /*0030*/ 	.string	"Cuda compilation tools, release 13.0, V13.0.88"
        /*0030*/ 	.string	"Build cuda_13.0.r13.0/compiler.36424714_0"
        /*0030*/ 	.string	"-arch sm_100 -m 64 "



//--------------------- .note.nv.cuinfo           --------------------------
	.section	.note.nv.cuinfo,"",@"SHT_NOTE"
	.sectionflags	@"SHF_NOTE_NV_CUINFO"
        /*0018*/ 	.short	0x0002
        /*001a*/ 	.short	0x0064
        /*001c*/ 	.short	0x0082
	.zero		2


//--------------------- .nv.info                  --------------------------
	.section	.nv.info,"",@"SHT_CUDA_INFO"
	.align	4


	//----- nvinfo : EIATTR_REGCOUNT
	.align		4
        /*0000*/ 	.byte	0x04, 0x2f
        /*0002*/ 	.short	(.L_1 - .L_0)
	.align		4
.L_0:
        /*0004*/ 	.word	index@(_Z17naive_gpu_stencilPfS_iii)
        /*0008*/ 	.word	0x00000018


	//----- nvinfo : EIATTR_FRAME_SIZE
	.align		4
.L_1:
        /*000c*/ 	.byte	0x04, 0x11
        /*000e*/ 	.short	(.L_3 - .L_2)
	.align		4
.L_2:
        /*0010*/ 	.word	index@(_Z17naive_gpu_stencilPfS_iii)
        /*0014*/ 	.word	0x00000000


	//----- nvinfo : EIATTR_MIN_STACK_SIZE
	.align		4
.L_3:
        /*0018*/ 	.byte	0x04, 0x12
        /*001a*/ 	.short	(.L_5 - .L_4)
	.align		4
.L_4:
        /*001c*/ 	.word	index@(_Z17naive_gpu_stencilPfS_iii)
        /*0020*/ 	.word	0x00000000
.L_5:


//--------------------- .nv.compat                --------------------------
	.section	.nv.compat,"",@"SHT_CUDA_COMPAT_INFO"
	.align	4
        /*0000*/ 	.byte	0x02, 0x09, 0x00, 0x00, 0x02, 0x02, 0x01, 0x00, 0x02, 0x05, 0x05, 0x00, 0x03, 0x07, 0x01, 0x01
        /*0010*/ 	.byte	0x02, 0x03, 0x00, 0x00, 0x02, 0x06, 0x01, 0x00, 0x04, 0x0b, 0x08, 0x00, 0x09, 0x00, 0x00, 0x00
        /*0020*/ 	.byte	0x00, 0x00, 0x00, 0x00


//--------------------- .nv.info._Z17naive_gpu_stencilPfS_iii --------------------------
	.section	.nv.info._Z17naive_gpu_stencilPfS_iii,"",@"SHT_CUDA_INFO"
	.sectionflags	@""
	.align	4


	//----- nvinfo : EIATTR_CUDA_API_VERSION
	.align		4
        /*0000*/ 	.byte	0x04, 0x37
        /*0002*/ 	.short	(.L_7 - .L_6)
.L_6:
        /*0004*/ 	.word	0x00000082


	//----- nvinfo : EIATTR_KPARAM_INFO
	.align		4
.L_7:
        /*0008*/ 	.byte	0x04, 0x17
        /*000a*/ 	.short	(.L_9 - .L_8)
.L_8:
        /*000c*/ 	.word	0x00000000
        /*0010*/ 	.short	0x0004
        /*0012*/ 	.short	0x0018
        /*0014*/ 	.byte	0x00, 0xf0, 0x11, 0x00


	//----- nvinfo : EIATTR_KPARAM_INFO
	.align		4
.L_9:
        /*0018*/ 	.byte	0x04, 0x17
        /*001a*/ 	.short	(.L_11 - .L_10)
.L_10:
        /*001c*/ 	.word	0x00000000
        /*0020*/ 	.short	0x0003
        /*0022*/ 	.short	0x0014
        /*0024*/ 	.byte	0x00, 0xf0, 0x11, 0x00


	//----- nvinfo : EIATTR_KPARAM_INFO
	.align		4
.L_11:
        /*0028*/ 	.byte	0x04, 0x17
        /*002a*/ 	.short	(.L_13 - .L_12)
.L_12:
        /*002c*/ 	.word	0x00000000
        /*0030*/ 	.short	0x0002
        /*0032*/ 	.short	0x0010
        /*0034*/ 	.byte	0x00, 0xf0, 0x11, 0x00


	//----- nvinfo : EIATTR_KPARAM_INFO
	.align		4
.L_13:
        /*0038*/ 	.byte	0x04, 0x17
        /*003a*/ 	.short	(.L_15 - .L_14)
.L_14:
        /*003c*/ 	.word	0x00000000
        /*0040*/ 	.short	0x0001
        /*0042*/ 	.short	0x0008
        /*0044*/ 	.byte	0x00, 0xf5, 0x21, 0x00


	//----- nvinfo : EIATTR_KPARAM_INFO
	.align		4
.L_15:
        /*0048*/ 	.byte	0x04, 0x17
        /*004a*/ 	.short	(.L_17 - .L_16)
.L_16:
        /*004c*/ 	.word	0x00000000
        /*0050*/ 	.short	0x0000
        /*0052*/ 	.short	0x0000
        /*0054*/ 	.byte	0x00, 0xf5, 0x21, 0x00


	//----- nvinfo : EIATTR_SPARSE_MMA_MASK
	.align		4
.L_17:
        /*0058*/ 	.byte	0x03, 0x50
        /*005a*/ 	.short	0x0000


	//----- nvinfo : EIATTR_MAXREG_COUNT
	.align		4
        /*005c*/ 	.byte	0x03, 0x1b
        /*005e*/ 	.short	0x00ff


	//----- nvinfo : EIATTR_MERCURY_ISA_VERSION
	.align		4
        /*0060*/ 	.byte	0x03, 0x5f
        /*0062*/ 	.short	0x0101


	//----- nvinfo : EIATTR_VRC_CTA_INIT_COUNT
	.align		4
        /*0064*/ 	.byte	0x02, 0x4a
	.zero		1
	.zero		1


	//----- nvinfo : EIATTR_EXIT_INSTR_OFFSETS
	.align		4
        /*0068*/ 	.byte	0x04, 0x1c
        /*006a*/ 	.short	(.L_19 - .L_18)


	//   ....[0]....
.L_18:
        /*006c*/ 	.word	0x00000110


	//   ....[1]....
        /*0070*/ 	.word	0x00000160


	//   ....[2]....
        /*0074*/ 	.word	0x000001b0


	//   ....[3]....
        /*0078*/ 	.word	0x000003b0


	//----- nvinfo : EIATTR_CBANK_PARAM_SIZE
	.align		4
.L_19:
        /*007c*/ 	.byte	0x03, 0x19
        /*007e*/ 	.short	0x001c


	//----- nvinfo : EIATTR_PARAM_CBANK
	.align		4
        /*0080*/ 	.byte	0x04, 0x0a
        /*0082*/ 	.short	(.L_21 - .L_20)
	.align		4
.L_20:
        /*0084*/ 	.word	index@(.nv.constant0._Z17naive_gpu_stencilPfS_iii)
        /*0088*/ 	.short	0x0380
        /*008a*/ 	.short	0x001c


	//----- nvinfo : EIATTR_SW_WAR
	.align		4
.L_21:
        /*008c*/ 	.byte	0x04, 0x36
        /*008e*/ 	.short	(.L_23 - .L_22)
.L_22:
        /*0090*/ 	.word	0x00000008
.L_23:


//--------------------- .nv.callgraph             --------------------------
	.section	.nv.callgraph,"",@"SHT_CUDA_CALLGRAPH"
	.align	4
	.sectionentsize	8
	.align		4
        /*0000*/ 	.word	0x00000000
	.align		4
        /*0004*/ 	.word	0xffffffff
	.align		4
        /*0008*/ 	.word	0x00000000
	.align		4
        /*000c*/ 	.word	0xfffffffe
	.align		4
        /*0010*/ 	.word	0x00000000
	.align		4
        /*0014*/ 	.word	0xfffffffd
	.align		4
        /*0018*/ 	.word	0x00000000
	.align		4
        /*001c*/ 	.word	0xfffffffc


//--------------------- .text._Z17naive_gpu_stencilPfS_iii --------------------------
	.section	.text._Z17naive_gpu_stencilPfS_iii,"ax",@progbits
	.align	128
        .global         _Z17naive_gpu_stencilPfS_iii
        .type           _Z17naive_gpu_stencilPfS_iii,@function
        .size           _Z17naive_gpu_stencilPfS_iii,(.L_x_1 - _Z17naive_gpu_stencilPfS_iii)
        .other          _Z17naive_gpu_stencilPfS_iii,@"STO_CUDA_ENTRY STV_DEFAULT"
_Z17naive_gpu_stencilPfS_iii:
.text._Z17naive_gpu_stencilPfS_iii:
[----:B------:R-:W-:Y:S01]  /*0000*/  LDC R1, c[0x0][0x37c] ;  /* 0x0000df00ff017b82 */ /* 0x000fe20000000800 */
[----:B------:R-:W0:Y:S07]  /*0010*/  S2R R3, SR_TID.Z ;  /* 0x0000000000037919 */ /* 0x000e2e0000002300 */
[----:B------:R-:W0:Y:S01]  /*0020*/  S2UR UR5, SR_CTAID.Z ;  /* 0x00000000000579c3 */ /* 0x000e220000002700 */
[----:B------:R-:W1:Y:S01]  /*0030*/  LDCU UR4, c[0x0][0x398] ;  /* 0x00007300ff0477ac */ /* 0x000e620008000800 */
[----:B------:R-:W2:Y:S01]  /*0040*/  S2R R5, SR_TID.Y ;  /* 0x0000000000057919 */ /* 0x000ea20000002200 */
[----:B------:R-:W3:Y:S05]  /*0050*/  S2R R7, SR_TID.X ;  /* 0x0000000000077919 */ /* 0x000eea0000002100 */
[----:B------:R-:W0:Y:S08]  /*0060*/  LDC R0, c[0x0][0x368] ;  /* 0x0000da00ff007b82 */ /* 0x000e300000000800 */
[----:B------:R-:W2:Y:S01]  /*0070*/  S2UR UR6, SR_CTAID.Y ;  /* 0x00000000000679c3 */ /* 0x000ea20000002600 */
[----:B-1----:R-:W-:-:S07]  /*0080*/  UIADD3 UR4, UPT, UPT, UR4, -0x1, URZ ;  /* 0xffffffff04047890 */ /* 0x002fce000fffe0ff */
[----:B------:R-:W2:Y:S08]  /*0090*/  LDC R4, c[0x0][0x364] ;  /* 0x0000d900ff047b82 */ /* 0x000eb00000000800 */
[----:B------:R-:W3:Y:S01]  /*00a0*/  S2UR UR7, SR_CTAID.X ;  /* 0x00000000000779c3 */ /* 0x000ee20000002500 */
[----:B0-----:R-:W-:-:S05]  /*00b0*/  IMAD R0, R0, UR5, R3 ;  /* 0x0000000500007c24 */ /* 0x001fca000f8e0203 */
[C---:B------:R-:W-:Y:S02]  /*00c0*/  ISETP.GE.AND P0, PT, R0.reuse, UR4, PT ;  /* 0x0000000400007c0c */ /* 0x040fe4000bf06270 */
[----:B------:R-:W3:Y:S02]  /*00d0*/  LDC R2, c[0x0][0x360] ;  /* 0x0000d800ff027b82 */ /* 0x000ee40000000800 */
[----:B------:R-:W-:Y:S01]  /*00e0*/  ISETP.EQ.OR P0, PT, R0, RZ, P0 ;  /* 0x000000ff0000720c */ /* 0x000fe20000702670 */
[----:B--2---:R-:W-:Y:S02]  /*00f0*/  IMAD R4, R4, UR6, R5 ;  /* 0x0000000604047c24 */ /* 0x004fe4000f8e0205 */
[----:B---3--:R-:W-:-:S10]  /*0100*/  IMAD R5, R2, UR7, R7 ;  /* 0x0000000702057c24 */ /* 0x008fd4000f8e0207 */
[----:B------:R-:W-:Y:S05]  /*0110*/  @P0 EXIT ;  /* 0x000000000000094d */ /* 0x000fea0003800000 */
[----:B------:R-:W0:Y:S02]  /*0120*/  LDCU UR6, c[0x0][0x394] ;  /* 0x00007280ff0677ac */ /* 0x000e240008000800 */
[----:B0-----:R-:W-:-:S06]  /*0130*/  UIADD3 UR4, UPT, UPT, UR6, -0x1, URZ ;  /* 0xffffffff06047890 */ /* 0x001fcc000fffe0ff */
[----:B------:R-:W-:-:S04]  /*0140*/  ISETP.GE.AND P0, PT, R4, UR4, PT ;  /* 0x0000000404007c0c */ /* 0x000fc8000bf06270 */
[----:B------:R-:W-:-:S13]  /*0150*/  ISETP.EQ.OR P0, PT, R4, RZ, P0 ;  /* 0x000000ff0400720c */ /* 0x000fda0000702670 */
[----:B------:R-:W-:Y:S05]  /*0160*/  @P0 EXIT ;  /* 0x000000000000094d */ /* 0x000fea0003800000 */
[----:B------:R-:W0:Y:S02]  /*0170*/  LDC R21, c[0x0][0x390] ;  /* 0x0000e400ff157b82 */ /* 0x000e240000000800 */
[----:B0-----:R-:W-:-:S04]  /*0180*/  IADD3 R2, PT, PT, R21, -0x1, RZ ;  /* 0xffffffff15027810 */ /* 0x001fc80007ffe0ff */
[----:B------:R-:W-:-:S04]  /*0190*/  ISETP.GE.AND P0, PT, R5, R2, PT ;  /* 0x000000020500720c */ /* 0x000fc80003f06270 */
[----:B------:R-:W-:-:S13]  /*01a0*/  ISETP.LT.OR P0, PT, R5, 0x1, P0 ;  /* 0x000000010500780c */ /* 0x000fda0000701670 */
[----:B------:R-:W-:Y:S05]  /*01b0*/  @P0 EXIT ;  /* 0x000000000000094d */ /* 0x000fea0003800000 */
[----:B------:R-:W0:Y:S01]  /*01c0*/  LDC.64 R2, c[0x0][0x380] ;  /* 0x0000e000ff027b82 */ /* 0x000e220000000a00 */
[----:B------:R-:W1:Y:S01]  /*01d0*/  LDCU.64 UR4, c[0x0][0x358] ;  /* 0x00006b00ff0477ac */ /* 0x000e620008000a00 */
[CC--:B------:R-:W-:Y:S02]  /*01e0*/  IMAD R6, R4.reuse, R21.reuse, R5 ;  /* 0x0000001504067224 */ /* 0x0c0fe400078e0205 */
[----:B------:R-:W-:Y:S02]  /*01f0*/  IMAD R13, R21, UR6, RZ ;  /* 0x00000006150d7c24 */ /* 0x000fe4000f8e02ff */
[----:B------:R-:W-:Y:S02]  /*0200*/  IMAD R4, R4, R21, -R21 ;  /* 0x0000001504047224 */ /* 0x000fe400078e0a15 */
[----:B------:R-:W-:-:S03]  /*0210*/  IMAD R7, R0, R13, R6 ;  /* 0x0000000d00077224 */ /* 0x000fc600078e0206 */
[----:B------:R-:W-:Y:S01]  /*0220*/  IADD3 R8, PT, PT, R5, R4, RZ ;  /* 0x0000000405087210 */ /* 0x000fe20007ffe0ff */
[----:B------:R-:W-:-:S04]  /*0230*/  IMAD R11, R0, R13, -R13 ;  /* 0x0000000d000b7224 */ /* 0x000fc800078e0a0d */
[----:B------:R-:W-:Y:S02]  /*0240*/  IMAD R9, R0, R13, R8 ;  /* 0x0000000d00097224 */ /* 0x000fe400078e0208 */
[----:B0-----:R-:W-:-:S05]  /*0250*/  IMAD.WIDE R4, R7, 0x4, R2 ;  /* 0x0000000407047825 */ /* 0x001fca00078e0202 */
[----:B-1----:R-:W2:Y:S01]  /*0260*/  LDG.E R16, desc[UR4][R4.64] ;  /* 0x0000000404107981 */ /* 0x002ea2000c1e1900 */
[----:B------:R-:W-:-:S03]  /*0270*/  IMAD.WIDE R8, R9, 0x4, R2 ;  /* 0x0000000409087825 */ /* 0x000fc600078e0202 */
[----:B------:R-:W2:Y:S01]  /*0280*/  LDG.E R17, desc[UR4][R4.64+-0x4] ;  /* 0xfffffc0404117981 */ /* 0x000ea2000c1e1900 */
[----:B------:R-:W-:Y:S01]  /*0290*/  IADD3 R15, PT, PT, R6, R11, RZ ;  /* 0x0000000b060f7210 */ /* 0x000fe20007ffe0ff */
[----:B------:R-:W-:Y:S02]  /*02a0*/  IMAD.WIDE R10, R21, 0x4, R4 ;  /* 0x00000004150a7825 */ /* 0x000fe400078e0204 */
[----:B------:R0:W3:Y:S02]  /*02b0*/  LDG.E R19, desc[UR4][R4.64+0x4] ;  /* 0x0000040404137981 */ /* 0x0000e4000c1e1900 */
[----:B------:R-:W-:Y:S02]  /*02c0*/  IMAD.WIDE R2, R15, 0x4, R2 ;  /* 0x000000040f027825 */ /* 0x000fe400078e0202 */
[----:B------:R-:W4:Y:S01]  /*02d0*/  LDG.E R9, desc[UR4][R8.64] ;  /* 0x0000000408097981 */ /* 0x000f22000c1e1900 */
[----:B------:R-:W0:Y:S01]  /*02e0*/  LDC.64 R14, c[0x0][0x388] ;  /* 0x0000e200ff0e7b82 */ /* 0x000e220000000a00 */
[----:B------:R-:W-:-:S02]  /*02f0*/  IMAD.WIDE R12, R13, 0x4, R4 ;  /* 0x000000040d0c7825 */ /* 0x000fc400078e0204 */
[----:B------:R-:W5:Y:S04]  /*0300*/  LDG.E R11, desc[UR4][R10.64] ;  /* 0x000000040a0b7981 */ /* 0x000f68000c1e1900 */
[----:B------:R-:W5:Y:S04]  /*0310*/  LDG.E R3, desc[UR4][R2.64] ;  /* 0x0000000402037981 */ /* 0x000f68000c1e1900 */
[----:B------:R-:W5:Y:S01]  /*0320*/  LDG.E R13, desc[UR4][R12.64] ;  /* 0x000000040c0d7981 */ /* 0x000f62000c1e1900 */
[----:B0-----:R-:W-:-:S04]  /*0330*/  IMAD.WIDE R4, R7, 0x4, R14 ;  /* 0x0000000407047825 */ /* 0x001fc800078e020e */
[----:B--2---:R-:W-:-:S04]  /*0340*/  FADD R16, R16, R17 ;  /* 0x0000001110107221 */ /* 0x004fc80000000000 */
[----:B---3--:R-:W-:-:S04]  /*0350*/  FADD R16, R16, R19 ;  /* 0x0000001310107221 */ /* 0x008fc80000000000 */
[----:B----4-:R-:W-:-:S04]  /*0360*/  FADD R16, R16, R9 ;  /* 0x0000000910107221 */ /* 0x010fc80000000000 */
[----:B-----5:R-:W-:-:S04]  /*0370*/  FADD R16, R16, R11 ;  /* 0x0000000b10107221 */ /* 0x020fc80000000000 */
[----:B------:R-:W-:-:S04]  /*0380*/  FADD R16, R16, R3 ;  /* 0x0000000310107221 */ /* 0x000fc80000000000 */
[----:B------:R-:W-:-:S05]  /*0390*/  FADD R7, R16, R13 ;  /* 0x0000000d10077221 */ /* 0x000fca0000000000 */
[----:B------:R-:W-:Y:S01]  /*03a0*/  STG.E desc[UR4][R4.64], R7 ;  /* 0x0000000704007986 */ /* 0x000fe2000c101904 */
[----:B------:R-:W-:Y:S05]  /*03b0*/  EXIT ;  /* 0x000000000000794d */ /* 0x000fea0003800000 */
.L_x_0:
[----:B------:R-:W-:-:S00]  /*03c0*/  BRA `(.L_x_0) ;  /* 0xfffffffc00fc7947 */ /* 0x000fc0000383ffff */
[----:B------:R-:W-:-:S00]  /*03d0*/  NOP ;  /* 0x0000000000007918 */ /* 0x000fc00000000000 */
        /* <DEDUP_REMOVED lines=10> */
.L_x_1:


//--------------------- .nv.shared.reserved.0     --------------------------
	.section	.nv.shared.reserved.0,"aw",@nobits
	.weak		__nv_reservedSMEM_offset_0_alias
	.size		__nv_reservedSMEM_offset_0_alias, 0, 64
	.other		__nv_reservedSMEM_offset_0_alias,@"STO_CUDA_RESERVED_SHARED STV_DEFAULT"
__nv_reservedSMEM_offset_0_alias:
	.zero		0
	.zero		64


//--------------------- .nv.constant0._Z17naive_gpu_stencilPfS_iii --------------------------
	.section	.nv.constant0._Z17naive_gpu_stencilPfS_iii,"a",@progbits
	.sectionflags	@""
	.align	4
.nv.constant0._Z17naive_gpu_stencilPfS_iii:
	.zero		924


//--------------------- SYMBOLS --------------------------

	.type		.nv.reservedSmem.offset0,@object
	.size		.nv.reservedSmem.offset0,0x4
